//
// Generated by NVIDIA NVVM Compiler
//
// Compiler Build ID: CL-36424714
// Cuda compilation tools, release 13.0, V13.0.88
// Based on NVVM 20.0.0
//

.version 9.0
.target sm_100
.address_size 64

	// .globl	_Z21cudaMallocRuntimeTesti
.extern .func  (.param .b32 func_retval0) vprintf
(
	.param .b64 vprintf_param_0,
	.param .b64 vprintf_param_1
)
;
.global .align 1 .b8 $str[16] = {91, 37, 115, 58, 37, 100, 93, 32, 101, 114, 114, 32, 37, 100, 10};
.global .align 1 .b8 $str$1[27] = {47, 116, 109, 112, 47, 115, 97, 115, 115, 95, 99, 117, 95, 53, 106, 119, 119, 97, 48, 119, 48, 47, 107, 46, 99, 117};

.visible .entry _Z21cudaMallocRuntimeTesti(
	.param .u32 _Z21cudaMallocRuntimeTesti_param_0
)
{
	.local .align 16 .b8 	__local_depot0[16];
	.reg .b64 	%SP;
	.reg .b64 	%SPL;
	.reg .b32 	%r<5>;
	.reg .b64 	%rd<7>;

	mov.u64 	%SPL, __local_depot0;
	cvta.local.u64 	%SP, %SPL;
	add.u64 	%rd1, %SP, 0;
	add.u64 	%rd2, %SPL, 0;
	mov.u64 	%rd3, $str$1;
	cvta.global.u64 	%rd4, %rd3;
	st.local.u64 	[%rd2], %rd4;
	mov.b32 	%r1, 999;
	mov.b32 	%r2, 10;
	st.local.v2.u32 	[%rd2+8], {%r2, %r1};
	mov.u64 	%rd5, $str;
	cvta.global.u64 	%rd6, %rd5;
	{ // callseq 0, 0
	.param .b64 param0;
	st.param.b64 	[param0], %rd6;
	.param .b64 param1;
	st.param.b64 	[param1], %rd1;
	.param .b32 retval0;
	call.uni (retval0), 
	vprintf, 
	(
	param0, 
	param1
	);
	ld.param.b32 	%r3, [retval0];
	} // callseq 0

}


// ===== COMPILED SASS (sm_100) =====

	.target	sm_100

	.elftype	@"ET_EXEC"


//--------------------- .note.nv.tkinfo           --------------------------
	.section	.note.nv.tkinfo,"",@"SHT_NOTE"
	.sectionflags	@"SHF_NOTE_NV_TKINFO"
	.tkinfo
        /*0018*/ 	.word	0x00000002
        /*0030*/ 	.string	""
        /*0030*/ 	.string	"ptxas"
        /*0030*/ 	.string	"Cuda compilation tools, release 13.0, V13.0.88"
        /*0030*/ 	.string	"Build cuda_13.0.r13.0/compiler.36424714_0"
        /*0030*/ 	.string	"-arch sm_100 -m 64 "



//--------------------- .note.nv.cuinfo           --------------------------
	.section	.note.nv.cuinfo,"",@"SHT_NOTE"
	.sectionflags	@"SHF_NOTE_NV_CUINFO"
        /*0018*/ 	.short	0x0002
        /*001a*/ 	.short	0x0064
        /*001c*/ 	.short	0x0082
	.zero		2


//--------------------- .nv.info                  --------------------------
	.section	.nv.info,"",@"SHT_CUDA_INFO"
	.align	4


	//----- nvinfo : EIATTR_REGCOUNT
	.align		4
        /*0000*/ 	.byte	0x04, 0x2f
        /*0002*/ 	.short	(.L_3 - .L_2)
	.align		4
.L_2:
        /*0004*/ 	.word	index@(_Z21cudaMallocRuntimeTesti)
        /*0008*/ 	.word	0x00000018


	//----- nvinfo : EIATTR_FRAME_SIZE
	.align		4
.L_3:
        /*000c*/ 	.byte	0x04, 0x11
        /*000e*/ 	.short	(.L_5 - .L_4)
	.align		4
.L_4:
        /*0010*/ 	.word	index@(_Z21cudaMallocRuntimeTesti)
        /*0014*/ 	.word	0x00000010


	//----- nvinfo : EIATTR_MIN_STACK_SIZE
	.align		4
.L_5:
        /*0018*/ 	.byte	0x04, 0x12
        /*001a*/ 	.short	(.L_7 - .L_6)
	.align		4
.L_6:
        /*001c*/ 	.word	index@(_Z21cudaMallocRuntimeTesti)
        /*0020*/ 	.word	0x00000010
.L_7:


//--------------------- .nv.compat                --------------------------
	.section	.nv.compat,"",@"SHT_CUDA_COMPAT_INFO"
	.align	4
        /*0000*/ 	.byte	0x02, 0x09, 0x00, 0x00, 0x02, 0x02, 0x01, 0x00, 0x02, 0x05, 0x05, 0x00, 0x03, 0x07, 0x01, 0x01
        /*0010*/ 	.byte	0x02, 0x03, 0x00, 0x00, 0x02, 0x06, 0x01, 0x00, 0x04, 0x0b, 0x08, 0x00, 0x09, 0x00, 0x00, 0x00
        /*0020*/ 	.byte	0x00, 0x00, 0x00, 0x00


//--------------------- .nv.info._Z21cudaMallocRuntimeTesti --------------------------
	.section	.nv.info._Z21cudaMallocRuntimeTesti,"",@"SHT_CUDA_INFO"
	.sectionflags	@""
	.align	4


	//----- nvinfo : EIATTR_CUDA_API_VERSION
	.align		4
        /*0000*/ 	.byte	0x04, 0x37
        /*0002*/ 	.short	(.L_9 - .L_8)
.L_8:
        /*0004*/ 	.word	0x00000082


	//----- nvinfo : EIATTR_KPARAM_INFO
	.align		4
.L_9:
        /*0008*/ 	.byte	0x04, 0x17
        /*000a*/ 	.short	(.L_11 - .L_10)
.L_10:
        /*000c*/ 	.word	0x00000000
        /*0010*/ 	.short	0x0000
        /*0012*/ 	.short	0x0000
        /*0014*/ 	.byte	0x00, 0xf0, 0x11, 0x00


	//----- nvinfo : EIATTR_SPARSE_MMA_MASK
	.align		4
.L_11:
        /*0018*/ 	.byte	0x03, 0x50
        /*001a*/ 	.short	0x0000


	//----- nvinfo : EIATTR_MAXREG_COUNT
	.align		4
        /*001c*/ 	.byte	0x03, 0x1b
        /*001e*/ 	.short	0x00ff


	//----- nvinfo : EIATTR_EXTERNS
	.align		4
        /*0020*/ 	.byte	0x04, 0x0f
        /*0022*/ 	.short	(.L_13 - .L_12)


	//   ....[0]....
	.align		4
.L_12:
        /*0024*/ 	.word	index@(vprintf)


	//----- nvinfo : EIATTR_MERCURY_ISA_VERSION
	.align		4
.L_13:
        /*0028*/ 	.byte	0x03, 0x5f
        /*002a*/ 	.short	0x0101


	//----- nvinfo : EIATTR_VRC_CTA_INIT_COUNT
	.align		4
        /*002c*/ 	.byte	0x02, 0x4a
	.zero		1
	.zero		1


	//----- nvinfo : EIATTR_SYSCALL_OFFSETS
	.align		4
        /*0030*/ 	.byte	0x04, 0x46
        /*0032*/ 	.short	(.L_15 - .L_14)


	//   ....[0]....
.L_14:
        /*0034*/ 	.word	0x00000110


	//----- nvinfo : EIATTR_EXIT_INSTR_OFFSETS
	.align		4
.L_15:
        /*0038*/ 	.byte	0x04, 0x1c
        /*003a*/ 	.short	(.L_17 - .L_16)


	//   ....[0]....
.L_16:
        /*003c*/ 	.word	0x00000120


	//----- nvinfo : EIATTR_CBANK_PARAM_SIZE
	.align		4
.L_17:
        /*0040*/ 	.byte	0x03, 0x19
        /*0042*/ 	.short	0x0004


	//----- nvinfo : EIATTR_PARAM_CBANK
	.align		4
        /*0044*/ 	.byte	0x04, 0x0a
        /*0046*/ 	.short	(.L_19 - .L_18)
	.align		4
.L_18:
        /*0048*/ 	.word	index@(.nv.constant0._Z21cudaMallocRuntimeTesti)
        /*004c*/ 	.short	0x0380
        /*004e*/ 	.short	0x0004


	//----- nvinfo : EIATTR_SW_WAR
	.align		4
.L_19:
        /*0050*/ 	.byte	0x04, 0x36
        /*0052*/ 	.short	(.L_21 - .L_20)
.L_20:
        /*0054*/ 	.word	0x00000008
.L_21:


//--------------------- .nv.callgraph             --------------------------
	.section	.nv.callgraph,"",@"SHT_CUDA_CALLGRAPH"
	.align	4
	.sectionentsize	8
	.align		4
        /*0000*/ 	.word	0x00000000
	.align		4
        /*0004*/ 	.word	0xffffffff
	.align		4
        /*0008*/ 	.word	index@(_Z21cudaMallocRuntimeTesti)
	.align		4
        /*000c*/ 	.word	index@(vprintf)
	.align		4
        /*0010*/ 	.word	0x00000000
	.align		4
        /*0014*/ 	.word	0xfffffffe
	.align		4
        /*0018*/ 	.word	0x00000000
	.align		4
        /*001c*/ 	.word	0xfffffffd
	.align		4
        /*0020*/ 	.word	0x00000000
	.align		4
        /*0024*/ 	.word	0xfffffffc


//--------------------- .nv.constant4             --------------------------
	.section	.nv.constant4,"a",@progbits
	.align	8
	.align		8
.nv.constant4:
        /*0000*/ 	.dword	vprintf
	.align		8
        /*0008*/ 	.dword	$str
	.align		8
        /*0010*/ 	.dword	$str$1


//--------------------- .text._Z21cudaMallocRuntimeTesti --------------------------
	.section	.text._Z21cudaMallocRuntimeTesti,"ax",@progbits
	.align	128
        .global         _Z21cudaMallocRuntimeTesti
        .type           _Z21cudaMallocRuntimeTesti,@function
        .size           _Z21cudaMallocRuntimeTesti,(.L_x_2 - _Z21cudaMallocRuntimeTesti)
        .other          _Z21cudaMallocRuntimeTesti,@"STO_CUDA_ENTRY STV_DEFAULT"
_Z21cudaMallocRuntimeTesti:
.text._Z21cudaMallocRuntimeTesti:
[----:B------:R-:W0:Y:S08]  /*0000*/  LDC R1, c[0x0][0x37c] ;  /* 0x0000df00ff017b82 */ /* 0x000e300000000800 */
[----:B------:R-:W1:Y:S01]  /*0010*/  LDC.64 R8, c[0x4][0x10] ;  /* 0x01000400ff087b82 */ /* 0x000e620000000a00 */
[----:B------:R-:W-:Y:S02]  /*0020*/  HFMA2 R11, -RZ, RZ, 0, 5.9545040130615234375e-05 ;  /* 0x000003e7ff0b7431 */ /* 0x000fe400000001ff */
[----:B0-----:R-:W-:Y:S01]  /*0030*/  VIADD R1, R1, 0xfffffff0 ;  /* 0xfffffff001017836 */ /* 0x001fe20000000000 */
[----:B------:R-:W-:Y:S01]  /*0040*/  MOV R0, 0x0 ;  /* 0x0000000000007802 */ /* 0x000fe20000000f00 */
[----:B------:R-:W-:Y:S01]  /*0050*/  IMAD.MOV.U32 R10, RZ, RZ, 0xa ;  /* 0x0000000aff0a7424 */ /* 0x000fe200078e00ff */
[----:B------:R-:W0:Y:S02]  /*0060*/  LDCU UR4, c[0x0][0x2f8] ;  /* 0x00005f00ff0477ac */ /* 0x000e240008000800 */
[----:B------:R2:W3:Y:S02]  /*0070*/  LDC.64 R2, c[0x4][R0] ;  /* 0x0100000000027b82 */ /* 0x0004e40000000a00 */
[----:B------:R2:W-:Y:S01]  /*0080*/  STL.64 [R1+0x8], R10 ;  /* 0x0000080a01007387 */ /* 0x0005e20000100a00 */
[----:B------:R-:W4:Y:S01]  /*0090*/  LDCU.64 UR6, c[0x4][0x8] ;  /* 0x01000100ff0677ac */ /* 0x000f220008000a00 */
[----:B------:R-:W5:Y:S01]  /*00a0*/  LDCU UR5, c[0x0][0x2fc] ;  /* 0x00005f80ff0577ac */ /* 0x000f620008000800 */
[----:B0-----:R-:W-:Y:S01]  /*00b0*/  IADD3 R6, P0, PT, R1, UR4, RZ ;  /* 0x0000000401067c10 */ /* 0x001fe2000ff1e0ff */
[----:B-1----:R2:W-:Y:S01]  /*00c0*/  STL.64 [R1], R8 ;  /* 0x0000000801007387 */ /* 0x0025e20000100a00 */
[----:B----4-:R-:W-:Y:S01]  /*00d0*/  IMAD.U32 R4, RZ, RZ, UR6 ;  /* 0x00000006ff047e24 */ /* 0x010fe2000f8e00ff */
[----:B------:R-:W-:-:S02]  /*00e0*/  MOV R5, UR7 ;  /* 0x0000000700057c02 */ /* 0x000fc40008000f00 */
[----:B-----5:R-:W-:-:S08]  /*00f0*/  IMAD.X R7, RZ, RZ, UR5, P0 ;  /* 0x00000005ff077e24 */ /* 0x020fd000080e06ff */
[----:B------:R-:W-:-:S07]  /*0100*/  LEPC R20, `(.L_x_0) ;  /* 0x000000001014794e */ /* 0x000fce0000000000 */
[----:B--23--:R-:W-:Y:S05]  /*0110*/  CALL.ABS.NOINC R2 ;  /* 0x0000000002007343 */ /* 0x00cfea0003c00000 */
.L_x_0:
[----:B------:R-:W-:Y:S05]  /*0120*/  EXIT ;  /* 0x000000000000794d */ /* 0x000fea0003800000 */
.L_x_1:
[----:B------:R-:W-:-:S00]  /*0130*/  BRA `(.L_x_1) ;  /* 0xfffffffc00fc7947 */ /* 0x000fc0000383ffff */
[----:B------:R-:W-:-:S00]  /*0140*/  NOP ;  /* 0x0000000000007918 */ /* 0x000fc00000000000 */
        /* <DEDUP_REMOVED lines=11> */
.L_x_2:


//--------------------- .nv.global.init           --------------------------
	.section	.nv.global.init,"aw",@progbits
.nv.global.init:
	.type		$str,@object
	.size		$str,($str$1 - $str)
$str:
        /*0000*/ 	.byte	0x5b, 0x25, 0x73, 0x3a, 0x25, 0x64, 0x5d, 0x20, 0x65, 0x72, 0x72, 0x20, 0x25, 0x64, 0x0a, 0x00
	.type		$str$1,@object
	.size		$str$1,(.L_1 - $str$1)
$str$1:
        /*0010*/ 	.byte	0x2f, 0x74, 0x6d, 0x70, 0x2f, 0x73, 0x61, 0x73, 0x73, 0x5f, 0x63, 0x75, 0x5f, 0x35, 0x6a, 0x77
        /*0020*/ 	.byte	0x77, 0x61, 0x30, 0x77, 0x30, 0x2f, 0x6b, 0x2e, 0x63, 0x75, 0x00
.L_1:


//--------------------- .nv.shared.reserved.0     --------------------------
	.section	.nv.shared.reserved.0,"aw",@nobits
	.weak		__nv_reservedSMEM_offset_0_alias
	.size		__nv_reservedSMEM_offset_0_alias, 0, 64
	.other		__nv_reservedSMEM_offset_0_alias,@"STO_CUDA_RESERVED_SHARED STV_DEFAULT"
__nv_reservedSMEM_offset_0_alias:
	.zero		0
	.zero		64


//--------------------- .nv.constant0._Z21cudaMallocRuntimeTesti --------------------------
	.section	.nv.constant0._Z21cudaMallocRuntimeTesti,"a",@progbits
	.sectionflags	@""
	.align	4
.nv.constant0._Z21cudaMallocRuntimeTesti:
	.zero		900


//--------------------- SYMBOLS --------------------------

	.type		.nv.reservedSmem.offset0,@object
	.size		.nv.reservedSmem.offset0,0x4
	.type		vprintf,@function
